//
// Generated by NVIDIA NVVM Compiler
//
// Compiler Build ID: CL-36424714
// Cuda compilation tools, release 13.0, V13.0.88
// Based on NVVM 20.0.0
//

.version 9.0
.target sm_100
.address_size 64

	// .globl	_Z8mykernelPfS_S_i

.visible .entry _Z8mykernelPfS_S_i(
	.param .u64 .ptr .align 1 _Z8mykernelPfS_S_i_param_0,
	.param .u64 .ptr .align 1 _Z8mykernelPfS_S_i_param_1,
	.param .u64 .ptr .align 1 _Z8mykernelPfS_S_i_param_2,
	.param .u32 _Z8mykernelPfS_S_i_param_3
)
{
	.reg .pred 	%p<2>;
	.reg .b32 	%r<6>;
	.reg .b32 	%f<4>;
	.reg .b64 	%rd<11>;

	ld.param.u64 	%rd1, [_Z8mykernelPfS_S_i_param_0];
	ld.param.u64 	%rd2, [_Z8mykernelPfS_S_i_param_1];
	ld.param.u64 	%rd3, [_Z8mykernelPfS_S_i_param_2];
	ld.param.u32 	%r2, [_Z8mykernelPfS_S_i_param_3];
	mov.u32 	%r3, %ctaid.x;
	mov.u32 	%r4, %ntid.x;
	mov.u32 	%r5, %tid.x;
	mad.lo.s32 	%r1, %r3, %r4, %r5;
	setp.ge.s32 	%p1, %r1, %r2;
	@%p1 bra 	$L__BB0_2;
	cvta.to.global.u64 	%rd4, %rd1;
	cvta.to.global.u64 	%rd5, %rd2;
	cvta.to.global.u64 	%rd6, %rd3;
	mul.wide.s32 	%rd7, %r1, 4;
	add.s64 	%rd8, %rd4, %rd7;
	ld.global.f32 	%f1, [%rd8];
	add.s64 	%rd9, %rd5, %rd7;
	ld.global.f32 	%f2, [%rd9];
	add.f32 	%f3, %f1, %f2;
	add.s64 	%rd10, %rd6, %rd7;
	st.global.f32 	[%rd10], %f3;
$L__BB0_2:
	ret;

}


// ===== COMPILED SASS (sm_100) =====

	.target	sm_100

	.elftype	@"ET_EXEC"


//--------------------- .note.nv.tkinfo           --------------------------
	.section	.note.nv.tkinfo,"",@"SHT_NOTE"
	.sectionflags	@"SHF_NOTE_NV_TKINFO"
	.tkinfo
        /*0018*/ 	.word	0x00000002
        /*0030*/ 	.string	""
        /*0030*/ 	.string	"ptxas"
        /*0030*/ 	.string	"Cuda compilation tools, release 13.0, V13.0.88"
        /*0030*/ 	.string	"Build cuda_13.0.r13.0/compiler.36424714_0"
        /*0030*/ 	.string	"-arch sm_100 -m 64 "



//--------------------- .note.nv.cuinfo           --------------------------
	.section	.note.nv.cuinfo,"",@"SHT_NOTE"
	.sectionflags	@"SHF_NOTE_NV_CUINFO"
        /*0018*/ 	.short	0x0002
        /*001a*/ 	.short	0x0064
        /*001c*/ 	.short	0x0082
	.zero		2


//--------------------- .nv.info                  --------------------------
	.section	.nv.info,"",@"SHT_CUDA_INFO"
	.align	4


	//----- nvinfo : EIATTR_REGCOUNT
	.align		4
        /*0000*/ 	.byte	0x04, 0x2f
        /*0002*/ 	.short	(.L_1 - .L_0)
	.align		4
.L_0:
        /*0004*/ 	.word	index@(_Z8mykernelPfS_S_i)
        /*0008*/ 	.word	0x0000000c


	//----- nvinfo : EIATTR_FRAME_SIZE
	.align		4
.L_1:
        /*000c*/ 	.byte	0x04, 0x11
        /*000e*/ 	.short	(.L_3 - .L_2)
	.align		4
.L_2:
        /*0010*/ 	.word	index@(_Z8mykernelPfS_S_i)
        /*0014*/ 	.word	0x00000000


	//----- nvinfo : EIATTR_MIN_STACK_SIZE
	.align		4
.L_3:
        /*0018*/ 	.byte	0x04, 0x12
        /*001a*/ 	.short	(.L_5 - .L_4)
	.align		4
.L_4:
        /*001c*/ 	.word	index@(_Z8mykernelPfS_S_i)
        /*0020*/ 	.word	0x00000000
.L_5:


//--------------------- .nv.compat                --------------------------
	.section	.nv.compat,"",@"SHT_CUDA_COMPAT_INFO"
	.align	4
        /*0000*/ 	.byte	0x02, 0x09, 0x00, 0x00, 0x02, 0x02, 0x01, 0x00, 0x02, 0x05, 0x05, 0x00, 0x03, 0x07, 0x01, 0x01
        /*0010*/ 	.byte	0x02, 0x03, 0x00, 0x00, 0x02, 0x06, 0x01, 0x00, 0x04, 0x0b, 0x08, 0x00, 0x09, 0x00, 0x00, 0x00
        /*0020*/ 	.byte	0x00, 0x00, 0x00, 0x00


//--------------------- .nv.info._Z8mykernelPfS_S_i --------------------------
	.section	.nv.info._Z8mykernelPfS_S_i,"",@"SHT_CUDA_INFO"
	.sectionflags	@""
	.align	4


	//----- nvinfo : EIATTR_CUDA_API_VERSION
	.align		4
        /*0000*/ 	.byte	0x04, 0x37
        /*0002*/ 	.short	(.L_7 - .L_6)
.L_6:
        /*0004*/ 	.word	0x00000082


	//----- nvinfo : EIATTR_KPARAM_INFO
	.align		4
.L_7:
        /*0008*/ 	.byte	0x04, 0x17
        /*000a*/ 	.short	(.L_9 - .L_8)
.L_8:
        /*000c*/ 	.word	0x00000000
        /*0010*/ 	.short	0x0003
        /*0012*/ 	.short	0x0018
        /*0014*/ 	.byte	0x00, 0xf0, 0x11, 0x00


	//----- nvinfo : EIATTR_KPARAM_INFO
	.align		4
.L_9:
        /*0018*/ 	.byte	0x04, 0x17
        /*001a*/ 	.short	(.L_11 - .L_10)
.L_10:
        /*001c*/ 	.word	0x00000000
        /*0020*/ 	.short	0x0002
        /*0022*/ 	.short	0x0010
        /*0024*/ 	.byte	0x00, 0xf5, 0x21, 0x00


	//----- nvinfo : EIATTR_KPARAM_INFO
	.align		4
.L_11:
        /*0028*/ 	.byte	0x04, 0x17
        /*002a*/ 	.short	(.L_13 - .L_12)
.L_12:
        /*002c*/ 	.word	0x00000000
        /*0030*/ 	.short	0x0001
        /*0032*/ 	.short	0x0008
        /*0034*/ 	.byte	0x00, 0xf5, 0x21, 0x00


	//----- nvinfo : EIATTR_KPARAM_INFO
	.align		4
.L_13:
        /*0038*/ 	.byte	0x04, 0x17
        /*003a*/ 	.short	(.L_15 - .L_14)
.L_14:
        /*003c*/ 	.word	0x00000000
        /*0040*/ 	.short	0x0000
        /*0042*/ 	.short	0x0000
        /*0044*/ 	.byte	0x00, 0xf5, 0x21, 0x00


	//----- nvinfo : EIATTR_SPARSE_MMA_MASK
	.align		4
.L_15:
        /*0048*/ 	.byte	0x03, 0x50
        /*004a*/ 	.short	0x0000


	//----- nvinfo : EIATTR_MAXREG_COUNT
	.align		4
        /*004c*/ 	.byte	0x03, 0x1b
        /*004e*/ 	.short	0x00ff


	//----- nvinfo : EIATTR_MERCURY_ISA_VERSION
	.align		4
        /*0050*/ 	.byte	0x03, 0x5f
        /*0052*/ 	.short	0x0101


	//----- nvinfo : EIATTR_VRC_CTA_INIT_COUNT
	.align		4
        /*0054*/ 	.byte	0x02, 0x4a
	.zero		1
	.zero		1


	//----- nvinfo : EIATTR_EXIT_INSTR_OFFSETS
	.align		4
        /*0058*/ 	.byte	0x04, 0x1c
        /*005a*/ 	.short	(.L_17 - .L_16)


	//   ....[0]....
.L_16:
        /*005c*/ 	.word	0x00000070


	//   ....[1]....
        /*0060*/ 	.word	0x00000130


	//----- nvinfo : EIATTR_CBANK_PARAM_SIZE
	.align		4
.L_17:
        /*0064*/ 	.byte	0x03, 0x19
        /*0066*/ 	.short	0x001c


	//----- nvinfo : EIATTR_PARAM_CBANK
	.align		4
        /*0068*/ 	.byte	0x04, 0x0a
        /*006a*/ 	.short	(.L_19 - .L_18)
	.align		4
.L_18:
        /*006c*/ 	.word	index@(.nv.constant0._Z8mykernelPfS_S_i)
        /*0070*/ 	.short	0x0380
        /*0072*/ 	.short	0x001c


	//----- nvinfo : EIATTR_SW_WAR
	.align		4
.L_19:
        /*0074*/ 	.byte	0x04, 0x36
        /*0076*/ 	.short	(.L_21 - .L_20)
.L_20:
        /*0078*/ 	.word	0x00000008
.L_21:


//--------------------- .nv.callgraph             --------------------------
	.section	.nv.callgraph,"",@"SHT_CUDA_CALLGRAPH"
	.align	4
	.sectionentsize	8
	.align		4
        /*0000*/ 	.word	0x00000000
	.align		4
        /*0004*/ 	.word	0xffffffff
	.align		4
        /*0008*/ 	.word	0x00000000
	.align		4
        /*000c*/ 	.word	0xfffffffe
	.align		4
        /*0010*/ 	.word	0x00000000
	.align		4
        /*0014*/ 	.word	0xfffffffd
	.align		4
        /*0018*/ 	.word	0x00000000
	.align		4
        /*001c*/ 	.word	0xfffffffc


//--------------------- .text._Z8mykernelPfS_S_i  --------------------------
	.section	.text._Z8mykernelPfS_S_i,"ax",@progbits
	.align	128
        .global         _Z8mykernelPfS_S_i
        .type           _Z8mykernelPfS_S_i,@function
        .size           _Z8mykernelPfS_S_i,(.L_x_1 - _Z8mykernelPfS_S_i)
        .other          _Z8mykernelPfS_S_i,@"STO_CUDA_ENTRY STV_DEFAULT"
_Z8mykernelPfS_S_i:
.text._Z8mykernelPfS_S_i:
[----:B------:R-:W-:Y:S01]  /*0000*/  LDC R1, c[0x0][0x37c] ;  /* 0x0000df00ff017b82 */ /* 0x000fe20000000800 */
[----:B------:R-:W0:Y:S07]  /*0010*/  S2R R0, SR_TID.X ;  /* 0x0000000000007919 */ /* 0x000e2e0000002100 */
[----:B------:R-:W0:Y:S01]  /*0020*/  S2UR UR4, SR_CTAID.X ;  /* 0x00000000000479c3 */ /* 0x000e220000002500 */
[----:B------:R-:W1:Y:S07]  /*0030*/  LDCU UR5, c[0x0][0x398] ;  /* 0x00007300ff0577ac */ /* 0x000e6e0008000800 */
[----:B------:R-:W0:Y:S02]  /*0040*/  LDC R9, c[0x0][0x360] ;  /* 0x0000d800ff097b82 */ /* 0x000e240000000800 */
[----:B0-----:R-:W-:-:S05]  /*0050*/  IMAD R9, R9, UR4, R0 ;  /* 0x0000000409097c24 */ /* 0x001fca000f8e0200 */
[----:B-1----:R-:W-:-:S13]  /*0060*/  ISETP.GE.AND P0, PT, R9, UR5, PT ;  /* 0x0000000509007c0c */ /* 0x002fda000bf06270 */
[----:B------:R-:W-:Y:S05]  /*0070*/  @P0 EXIT ;  /* 0x000000000000094d */ /* 0x000fea0003800000 */
[----:B------:R-:W0:Y:S01]  /*0080*/  LDC.64 R2, c[0x0][0x380] ;  /* 0x0000e000ff027b82 */ /* 0x000e220000000a00 */
[----:B------:R-:W1:Y:S07]  /*0090*/  LDCU.64 UR4, c[0x0][0x358] ;  /* 0x00006b00ff0477ac */ /* 0x000e6e0008000a00 */
[----:B------:R-:W2:Y:S08]  /*00a0*/  LDC.64 R4, c[0x0][0x388] ;  /* 0x0000e200ff047b82 */ /* 0x000eb00000000a00 */
[----:B------:R-:W3:Y:S01]  /*00b0*/  LDC.64 R6, c[0x0][0x390] ;  /* 0x0000e400ff067b82 */ /* 0x000ee20000000a00 */
[----:B0-----:R-:W-:-:S06]  /*00c0*/  IMAD.WIDE R2, R9, 0x4, R2 ;  /* 0x0000000409027825 */ /* 0x001fcc00078e0202 */
[----:B-1----:R-:W4:Y:S01]  /*00d0*/  LDG.E R2, desc[UR4][R2.64] ;  /* 0x0000000402027981 */ /* 0x002f22000c1e1900 */
[----:B--2---:R-:W-:-:S06]  /*00e0*/  IMAD.WIDE R4, R9, 0x4, R4 ;  /* 0x0000000409047825 */ /* 0x004fcc00078e0204 */
[----:B------:R-:W4:Y:S01]  /*00f0*/  LDG.E R5, desc[UR4][R4.64] ;  /* 0x0000000404057981 */ /* 0x000f22000c1e1900 */
[----:B---3--:R-:W-:-:S04]  /*0100*/  IMAD.WIDE R6, R9, 0x4, R6 ;  /* 0x0000000409067825 */ /* 0x008fc800078e0206 */
[----:B----4-:R-:W-:-:S05]  /*0110*/  FADD R9, R2, R5 ;  /* 0x0000000502097221 */ /* 0x010fca0000000000 */
[----:B------:R-:W-:Y:S01]  /*0120*/  STG.E desc[UR4][R6.64], R9 ;  /* 0x0000000906007986 */ /* 0x000fe2000c101904 */
[----:B------:R-:W-:Y:S05]  /*0130*/  EXIT ;  /* 0x000000000000794d */ /* 0x000fea0003800000 */
.L_x_0:
[----:B------:R-:W-:-:S00]  /*0140*/  BRA `(.L_x_0) ;  /* 0xfffffffc00fc7947 */ /* 0x000fc0000383ffff */
[----:B------:R-:W-:-:S00]  /*0150*/  NOP ;  /* 0x0000000000007918 */ /* 0x000fc00000000000 */
        /* <DEDUP_REMOVED lines=10> */
.L_x_1:


//--------------------- .nv.shared.reserved.0     --------------------------
	.section	.nv.shared.reserved.0,"aw",@nobits
	.weak		__nv_reservedSMEM_offset_0_alias
	.size		__nv_reservedSMEM_offset_0_alias, 0, 64
	.other		__nv_reservedSMEM_offset_0_alias,@"STO_CUDA_RESERVED_SHARED STV_DEFAULT"
__nv_reservedSMEM_offset_0_alias:
	.zero		0
	.zero		64


//--------------------- .nv.constant0._Z8mykernelPfS_S_i --------------------------
	.section	.nv.constant0._Z8mykernelPfS_S_i,"a",@progbits
	.sectionflags	@""
	.align	4
.nv.constant0._Z8mykernelPfS_S_i:
	.zero		924


//--------------------- SYMBOLS --------------------------

	.type		.nv.reservedSmem.offset0,@object
	.size		.nv.reservedSmem.offset0,0x4
